//
// Generated by NVIDIA NVVM Compiler
//
// Compiler Build ID: CL-36424714
// Cuda compilation tools, release 13.0, V13.0.88
// Based on NVVM 20.0.0
//

.version 9.0
.target sm_100
.address_size 64

	// .globl	_Z27round_off_positional_coordsPfS_S_S_S_S_
.global .align 4 .f32 resolution = 0f3D4CCCCD;
.global .align 4 .f32 half_resolution = 0f3CCCCCCD;

.visible .entry _Z27round_off_positional_coordsPfS_S_S_S_S_(
	.param .u64 .ptr .align 1 _Z27round_off_positional_coordsPfS_S_S_S_S__param_0,
	.param .u64 .ptr .align 1 _Z27round_off_positional_coordsPfS_S_S_S_S__param_1,
	.param .u64 .ptr .align 1 _Z27round_off_positional_coordsPfS_S_S_S_S__param_2,
	.param .u64 .ptr .align 1 _Z27round_off_positional_coordsPfS_S_S_S_S__param_3,
	.param .u64 .ptr .align 1 _Z27round_off_positional_coordsPfS_S_S_S_S__param_4,
	.param .u64 .ptr .align 1 _Z27round_off_positional_coordsPfS_S_S_S_S__param_5
)
{
	.reg .pred 	%p<4>;
	.reg .b32 	%r<6>;
	.reg .b32 	%f<18>;
	.reg .b64 	%rd<27>;
	.reg .b64 	%fd<7>;

	ld.param.u64 	%rd8, [_Z27round_off_positional_coordsPfS_S_S_S_S__param_0];
	ld.param.u64 	%rd6, [_Z27round_off_positional_coordsPfS_S_S_S_S__param_1];
	ld.param.u64 	%rd7, [_Z27round_off_positional_coordsPfS_S_S_S_S__param_2];
	ld.param.u64 	%rd9, [_Z27round_off_positional_coordsPfS_S_S_S_S__param_3];
	ld.param.u64 	%rd10, [_Z27round_off_positional_coordsPfS_S_S_S_S__param_4];
	ld.param.u64 	%rd11, [_Z27round_off_positional_coordsPfS_S_S_S_S__param_5];
	cvta.to.global.u64 	%rd1, %rd11;
	cvta.to.global.u64 	%rd2, %rd10;
	cvta.to.global.u64 	%rd3, %rd9;
	cvta.to.global.u64 	%rd12, %rd8;
	mov.u32 	%r2, %tid.x;
	mov.u32 	%r3, %ctaid.x;
	mov.u32 	%r4, %ntid.x;
	mad.lo.s32 	%r1, %r3, %r4, %r2;
	mul.wide.s32 	%rd13, %r1, 4;
	add.s64 	%rd14, %rd12, %rd13;
	ld.global.f32 	%f1, [%rd14];
	abs.f32 	%f2, %f1;
	setp.geu.f32 	%p1, %f2, 0f40400000;
	@%p1 bra 	$L__BB0_4;
	cvta.to.global.u64 	%rd15, %rd6;
	add.s64 	%rd4, %rd15, %rd13;
	ld.global.f32 	%f3, [%rd4];
	abs.f32 	%f4, %f3;
	setp.geu.f32 	%p2, %f4, 0f40400000;
	@%p2 bra 	$L__BB0_4;
	cvta.to.global.u64 	%rd17, %rd7;
	add.s64 	%rd5, %rd17, %rd13;
	ld.global.f32 	%f5, [%rd5];
	abs.f32 	%f6, %f5;
	setp.geu.f32 	%p3, %f6, 0f40400000;
	@%p3 bra 	$L__BB0_4;
	div.rn.f32 	%f7, %f1, 0f3D4CCCCD;
	cvt.rpi.f32.f32 	%f8, %f7;
	cvt.f64.f32 	%fd1, %f8;
	fma.rn.f64 	%fd2, %fd1, 0d3FA999999999999A, 0dBF999999A0000000;
	cvt.rn.f32.f64 	%f9, %fd2;
	add.s64 	%rd24, %rd3, %rd13;
	st.global.f32 	[%rd24], %f9;
	ld.global.f32 	%f10, [%rd4];
	div.rn.f32 	%f11, %f10, 0f3D4CCCCD;
	cvt.rpi.f32.f32 	%f12, %f11;
	cvt.f64.f32 	%fd3, %f12;
	fma.rn.f64 	%fd4, %fd3, 0d3FA999999999999A, 0dBF999999A0000000;
	cvt.rn.f32.f64 	%f13, %fd4;
	add.s64 	%rd25, %rd2, %rd13;
	st.global.f32 	[%rd25], %f13;
	ld.global.f32 	%f14, [%rd5];
	div.rn.f32 	%f15, %f14, 0f3D4CCCCD;
	cvt.rpi.f32.f32 	%f16, %f15;
	cvt.f64.f32 	%fd5, %f16;
	fma.rn.f64 	%fd6, %fd5, 0d3FA999999999999A, 0dBF999999A0000000;
	cvt.rn.f32.f64 	%f17, %fd6;
	add.s64 	%rd26, %rd1, %rd13;
	st.global.f32 	[%rd26], %f17;
	bra.uni 	$L__BB0_5;
$L__BB0_4:
	add.s64 	%rd20, %rd3, %rd13;
	mov.b32 	%r5, 0;
	st.global.u32 	[%rd20], %r5;
	add.s64 	%rd21, %rd2, %rd13;
	st.global.u32 	[%rd21], %r5;
	add.s64 	%rd22, %rd1, %rd13;
	st.global.u32 	[%rd22], %r5;
$L__BB0_5:
	ret;

}


// ===== COMPILED SASS (sm_100) =====

	.target	sm_100

	.elftype	@"ET_EXEC"


//--------------------- .note.nv.tkinfo           --------------------------
	.section	.note.nv.tkinfo,"",@"SHT_NOTE"
	.sectionflags	@"SHF_NOTE_NV_TKINFO"
	.tkinfo
        /*0018*/ 	.word	0x00000002
        /*0030*/ 	.string	""
        /*0030*/ 	.string	"ptxas"
        /*0030*/ 	.string	"Cuda compilation tools, release 13.0, V13.0.88"
        /*0030*/ 	.string	"Build cuda_13.0.r13.0/compiler.36424714_0"
        /*0030*/ 	.string	"-arch sm_100 -m 64 "



//--------------------- .note.nv.cuinfo           --------------------------
	.section	.note.nv.cuinfo,"",@"SHT_NOTE"
	.sectionflags	@"SHF_NOTE_NV_CUINFO"
        /*0018*/ 	.short	0x0002
        /*001a*/ 	.short	0x0064
        /*001c*/ 	.short	0x0082
	.zero		2


//--------------------- .nv.info                  --------------------------
	.section	.nv.info,"",@"SHT_CUDA_INFO"
	.align	4


	//----- nvinfo : EIATTR_REGCOUNT
	.align		4
        /*0000*/ 	.byte	0x04, 0x2f
        /*0002*/ 	.short	(.L_3 - .L_2)
	.align		4
.L_2:
        /*0004*/ 	.word	index@(_Z27round_off_positional_coordsPfS_S_S_S_S_)
        /*0008*/ 	.word	0x00000014


	//----- nvinfo : EIATTR_FRAME_SIZE
	.align		4
.L_3:
        /*000c*/ 	.byte	0x04, 0x11
        /*000e*/ 	.short	(.L_5 - .L_4)
	.align		4
.L_4:
        /*0010*/ 	.word	index@($__internal_0_$__cuda_sm3x_div_rn_noftz_f32_slowpath)
        /*0014*/ 	.word	0x00000000


	//----- nvinfo : EIATTR_FRAME_SIZE
	.align		4
.L_5:
        /*0018*/ 	.byte	0x04, 0x11
        /*001a*/ 	.short	(.L_7 - .L_6)
	.align		4
.L_6:
        /*001c*/ 	.word	index@(_Z27round_off_positional_coordsPfS_S_S_S_S_)
        /*0020*/ 	.word	0x00000000


	//----- nvinfo : EIATTR_MIN_STACK_SIZE
	.align		4
.L_7:
        /*0024*/ 	.byte	0x04, 0x12
        /*0026*/ 	.short	(.L_9 - .L_8)
	.align		4
.L_8:
        /*0028*/ 	.word	index@(_Z27round_off_positional_coordsPfS_S_S_S_S_)
        /*002c*/ 	.word	0x00000000
.L_9:


//--------------------- .nv.compat                --------------------------
	.section	.nv.compat,"",@"SHT_CUDA_COMPAT_INFO"
	.align	4
        /*0000*/ 	.byte	0x02, 0x09, 0x00, 0x00, 0x02, 0x02, 0x01, 0x00, 0x02, 0x05, 0x05, 0x00, 0x03, 0x07, 0x01, 0x01
        /*0010*/ 	.byte	0x02, 0x03, 0x00, 0x00, 0x02, 0x06, 0x01, 0x00, 0x04, 0x0b, 0x08, 0x00, 0x01, 0x00, 0x00, 0x00
        /*0020*/ 	.byte	0x00, 0x00, 0x00, 0x00


//--------------------- .nv.info._Z27round_off_positional_coordsPfS_S_S_S_S_ --------------------------
	.section	.nv.info._Z27round_off_positional_coordsPfS_S_S_S_S_,"",@"SHT_CUDA_INFO"
	.sectionflags	@""
	.align	4


	//----- nvinfo : EIATTR_CUDA_API_VERSION
	.align		4
        /*0000*/ 	.byte	0x04, 0x37
        /*0002*/ 	.short	(.L_11 - .L_10)
.L_10:
        /*0004*/ 	.word	0x00000082


	//----- nvinfo : EIATTR_KPARAM_INFO
	.align		4
.L_11:
        /*0008*/ 	.byte	0x04, 0x17
        /*000a*/ 	.short	(.L_13 - .L_12)
.L_12:
        /*000c*/ 	.word	0x00000000
        /*0010*/ 	.short	0x0005
        /*0012*/ 	.short	0x0028
        /*0014*/ 	.byte	0x00, 0xf5, 0x21, 0x00


	//----- nvinfo : EIATTR_KPARAM_INFO
	.align		4
.L_13:
        /*0018*/ 	.byte	0x04, 0x17
        /*001a*/ 	.short	(.L_15 - .L_14)
.L_14:
        /*001c*/ 	.word	0x00000000
        /*0020*/ 	.short	0x0004
        /*0022*/ 	.short	0x0020
        /*0024*/ 	.byte	0x00, 0xf5, 0x21, 0x00


	//----- nvinfo : EIATTR_KPARAM_INFO
	.align		4
.L_15:
        /*0028*/ 	.byte	0x04, 0x17
        /*002a*/ 	.short	(.L_17 - .L_16)
.L_16:
        /*002c*/ 	.word	0x00000000
        /*0030*/ 	.short	0x0003
        /*0032*/ 	.short	0x0018
        /*0034*/ 	.byte	0x00, 0xf5, 0x21, 0x00


	//----- nvinfo : EIATTR_KPARAM_INFO
	.align		4
.L_17:
        /*0038*/ 	.byte	0x04, 0x17
        /*003a*/ 	.short	(.L_19 - .L_18)
.L_18:
        /*003c*/ 	.word	0x00000000
        /*0040*/ 	.short	0x0002
        /*0042*/ 	.short	0x0010
        /*0044*/ 	.byte	0x00, 0xf5, 0x21, 0x00


	//----- nvinfo : EIATTR_KPARAM_INFO
	.align		4
.L_19:
        /*0048*/ 	.byte	0x04, 0x17
        /*004a*/ 	.short	(.L_21 - .L_20)
.L_20:
        /*004c*/ 	.word	0x00000000
        /*0050*/ 	.short	0x0001
        /*0052*/ 	.short	0x0008
        /*0054*/ 	.byte	0x00, 0xf5, 0x21, 0x00


	//----- nvinfo : EIATTR_KPARAM_INFO
	.align		4
.L_21:
        /*0058*/ 	.byte	0x04, 0x17
        /*005a*/ 	.short	(.L_23 - .L_22)
.L_22:
        /*005c*/ 	.word	0x00000000
        /*0060*/ 	.short	0x0000
        /*0062*/ 	.short	0x0000
        /*0064*/ 	.byte	0x00, 0xf5, 0x21, 0x00


	//----- nvinfo : EIATTR_SPARSE_MMA_MASK
	.align		4
.L_23:
        /*0068*/ 	.byte	0x03, 0x50
        /*006a*/ 	.short	0x0000


	//----- nvinfo : EIATTR_MAXREG_COUNT
	.align		4
        /*006c*/ 	.byte	0x03, 0x1b
        /*006e*/ 	.short	0x00ff


	//----- nvinfo : EIATTR_MERCURY_ISA_VERSION
	.align		4
        /*0070*/ 	.byte	0x03, 0x5f
        /*0072*/ 	.short	0x0101


	//----- nvinfo : EIATTR_VRC_CTA_INIT_COUNT
	.align		4
        /*0074*/ 	.byte	0x02, 0x4a
	.zero		1
	.zero		1


	//----- nvinfo : EIATTR_EXIT_INSTR_OFFSETS
	.align		4
        /*0078*/ 	.byte	0x04, 0x1c
        /*007a*/ 	.short	(.L_25 - .L_24)


	//   ....[0]....
.L_24:
        /*007c*/ 	.word	0x00000610


	//   ....[1]....
        /*0080*/ 	.word	0x000006c0


	//----- nvinfo : EIATTR_CRS_STACK_SIZE
	.align		4
.L_25:
        /*0084*/ 	.byte	0x04, 0x1e
        /*0086*/ 	.short	(.L_27 - .L_26)
.L_26:
        /*0088*/ 	.word	0x00000000


	//----- nvinfo : EIATTR_CBANK_PARAM_SIZE
	.align		4
.L_27:
        /*008c*/ 	.byte	0x03, 0x19
        /*008e*/ 	.short	0x0030


	//----- nvinfo : EIATTR_PARAM_CBANK
	.align		4
        /*0090*/ 	.byte	0x04, 0x0a
        /*0092*/ 	.short	(.L_29 - .L_28)
	.align		4
.L_28:
        /*0094*/ 	.word	index@(.nv.constant0._Z27round_off_positional_coordsPfS_S_S_S_S_)
        /*0098*/ 	.short	0x0380
        /*009a*/ 	.short	0x0030


	//----- nvinfo : EIATTR_SW_WAR
	.align		4
.L_29:
        /*009c*/ 	.byte	0x04, 0x36
        /*009e*/ 	.short	(.L_31 - .L_30)
.L_30:
        /*00a0*/ 	.word	0x00000008
.L_31:


//--------------------- .nv.callgraph             --------------------------
	.section	.nv.callgraph,"",@"SHT_CUDA_CALLGRAPH"
	.align	4
	.sectionentsize	8
	.align		4
        /*0000*/ 	.word	0x00000000
	.align		4
        /*0004*/ 	.word	0xffffffff
	.align		4
        /*0008*/ 	.word	0x00000000
	.align		4
        /*000c*/ 	.word	0xfffffffe
	.align		4
        /*0010*/ 	.word	0x00000000
	.align		4
        /*0014*/ 	.word	0xfffffffd
	.align		4
        /*0018*/ 	.word	0x00000000
	.align		4
        /*001c*/ 	.word	0xfffffffc


//--------------------- .nv.constant4             --------------------------
	.section	.nv.constant4,"a",@progbits
	.align	8
	.align		8
.nv.constant4:
        /*0000*/ 	.dword	resolution
	.align		8
        /*0008*/ 	.dword	half_resolution


//--------------------- .text._Z27round_off_positional_coordsPfS_S_S_S_S_ --------------------------
	.section	.text._Z27round_off_positional_coordsPfS_S_S_S_S_,"ax",@progbits
	.align	128
        .global         _Z27round_off_positional_coordsPfS_S_S_S_S_
        .type           _Z27round_off_positional_coordsPfS_S_S_S_S_,@function
        .size           _Z27round_off_positional_coordsPfS_S_S_S_S_,(.L_x_20 - _Z27round_off_positional_coordsPfS_S_S_S_S_)
        .other          _Z27round_off_positional_coordsPfS_S_S_S_S_,@"STO_CUDA_ENTRY STV_DEFAULT"
_Z27round_off_positional_coordsPfS_S_S_S_S_:
.text._Z27round_off_positional_coordsPfS_S_S_S_S_:
[----:B------:R-:W-:Y:S01]  /*0000*/  LDC R1, c[0x0][0x37c] ;  /* 0x0000df00ff017b82 */ /* 0x000fe20000000800 */
[----:B------:R-:W0:Y:S07]  /*0010*/  S2R R2, SR_TID.X ;  /* 0x0000000000027919 */ /* 0x000e2e0000002100 */
[----:B------:R-:W0:Y:S01]  /*0020*/  S2UR UR6, SR_CTAID.X ;  /* 0x00000000000679c3 */ /* 0x000e220000002500 */
[----:B------:R-:W1:Y:S07]  /*0030*/  LDCU.64 UR4, c[0x0][0x358] ;  /* 0x00006b00ff0477ac */ /* 0x000e6e0008000a00 */
[----:B------:R-:W0:Y:S08]  /*0040*/  LDC R3, c[0x0][0x360] ;  /* 0x0000d800ff037b82 */ /* 0x000e300000000800 */
[----:B------:R-:W2:Y:S01]  /*0050*/  LDC.64 R4, c[0x0][0x380] ;  /* 0x0000e000ff047b82 */ /* 0x000ea20000000a00 */
[----:B0-----:R-:W-:-:S04]  /*0060*/  IMAD R2, R3, UR6, R2 ;  /* 0x0000000603027c24 */ /* 0x001fc8000f8e0202 */
[----:B--2---:R-:W-:-:S05]  /*0070*/  IMAD.WIDE R4, R2, 0x4, R4 ;  /* 0x0000000402047825 */ /* 0x004fca00078e0204 */
[----:B-1----:R-:W2:Y:S01]  /*0080*/  LDG.E R0, desc[UR4][R4.64] ;  /* 0x0000000404007981 */ /* 0x002ea2000c1e1900 */
[----:B------:R-:W-:Y:S01]  /*0090*/  BSSY.RECONVERGENT B0, `(.L_x_0) ;  /* 0x0000059000007945 */ /* 0x000fe20003800200 */
[----:B--2---:R-:W-:-:S13]  /*00a0*/  FSETP.GEU.AND P0, PT, |R0|, 3, PT ;  /* 0x404000000000780b */ /* 0x004fda0003f0e200 */
[----:B------:R-:W-:Y:S05]  /*00b0*/  @P0 BRA `(.L_x_1) ;  /* 0x0000000400580947 */ /* 0x000fea0003800000 */
[----:B------:R-:W0:Y:S02]  /*00c0*/  LDC.64 R6, c[0x0][0x388] ;  /* 0x0000e200ff067b82 */ /* 0x000e240000000a00 */
[----:B0-----:R-:W-:-:S05]  /*00d0*/  IMAD.WIDE R6, R2, 0x4, R6 ;  /* 0x0000000402067825 */ /* 0x001fca00078e0206 */
[----:B------:R-:W2:Y:S02]  /*00e0*/  LDG.E R3, desc[UR4][R6.64] ;  /* 0x0000000406037981 */ /* 0x000ea4000c1e1900 */
[----:B--2---:R-:W-:-:S13]  /*00f0*/  FSETP.GEU.AND P0, PT, |R3|, 3, PT ;  /* 0x404000000300780b */ /* 0x004fda0003f0e200 */
[----:B------:R-:W-:Y:S05]  /*0100*/  @P0 BRA `(.L_x_1) ;  /* 0x0000000400440947 */ /* 0x000fea0003800000 */
[----:B------:R-:W0:Y:S02]  /*0110*/  LDC.64 R4, c[0x0][0x390] ;  /* 0x0000e400ff047b82 */ /* 0x000e240000000a00 */
[----:B0-----:R-:W-:-:S05]  /*0120*/  IMAD.WIDE R4, R2, 0x4, R4 ;  /* 0x0000000402047825 */ /* 0x001fca00078e0204 */
[----:B------:R-:W2:Y:S02]  /*0130*/  LDG.E R3, desc[UR4][R4.64] ;  /* 0x0000000404037981 */ /* 0x000ea4000c1e1900 */
[----:B--2---:R-:W-:-:S13]  /*0140*/  FSETP.GEU.AND P0, PT, |R3|, 3, PT ;  /* 0x404000000300780b */ /* 0x004fda0003f0e200 */
[----:B------:R-:W-:Y:S05]  /*0150*/  @P0 BRA `(.L_x_1) ;  /* 0x0000000400300947 */ /* 0x000fea0003800000 */
[----:B------:R-:W-:Y:S01]  /*0160*/  IMAD.MOV.U32 R9, RZ, RZ, 0x41a00000 ;  /* 0x41a00000ff097424 */ /* 0x000fe200078e00ff */
[----:B------:R-:W0:Y:S01]  /*0170*/  FCHK P0, R0, 0.050000000745058059692 ;  /* 0x3d4ccccd00007902 */ /* 0x000e220000000000 */
[----:B------:R-:W-:Y:S01]  /*0180*/  IMAD.MOV.U32 R8, RZ, RZ, 0x3d4ccccd ;  /* 0x3d4ccccdff087424 */ /* 0x000fe200078e00ff */
[----:B------:R-:W-:Y:S03]  /*0190*/  BSSY.RECONVERGENT B1, `(.L_x_2) ;  /* 0x000000b000017945 */ /* 0x000fe60003800200 */
[----:B------:R-:W-:-:S04]  /*01a0*/  FFMA R3, R9, -R8, 1 ;  /* 0x3f80000009037423 */ /* 0x000fc80000000808 */
[----:B------:R-:W-:-:S04]  /*01b0*/  FFMA R3, R3, R9, 20 ;  /* 0x41a0000003037423 */ /* 0x000fc80000000009 */
[----:B------:R-:W-:-:S04]  /*01c0*/  FFMA R9, R0, R3, RZ ;  /* 0x0000000300097223 */ /* 0x000fc800000000ff */
[----:B------:R-:W-:-:S04]  /*01d0*/  FFMA R10, R9, -0.050000000745058059692, R0 ;  /* 0xbd4ccccd090a7823 */ /* 0x000fc80000000000 */
[----:B------:R-:W-:Y:S01]  /*01e0*/  FFMA R3, R3, R10, R9 ;  /* 0x0000000a03037223 */ /* 0x000fe20000000009 */
[----:B0-----:R-:W-:Y:S06]  /*01f0*/  @!P0 BRA `(.L_x_3) ;  /* 0x0000000000108947 */ /* 0x001fec0003800000 */
[----:B------:R-:W-:Y:S01]  /*0200*/  IMAD.MOV.U32 R3, RZ, RZ, R0 ;  /* 0x000000ffff037224 */ /* 0x000fe200078e0000 */
[----:B------:R-:W-:-:S07]  /*0210*/  MOV R10, 0x230 ;  /* 0x00000230000a7802 */ /* 0x000fce0000000f00 */
[----:B------:R-:W-:Y:S05]  /*0220*/  CALL.REL.NOINC `($__internal_0_$__cuda_sm3x_div_rn_noftz_f32_slowpath) ;  /* 0x0000000400287944 */ /* 0x000fea0003c00000 */
[----:B------:R-:W-:-:S07]  /*0230*/  MOV R3, R0 ;  /* 0x0000000000037202 */ /* 0x000fce0000000f00 */
.L_x_3:
[----:B------:R-:W-:Y:S05]  /*0240*/  BSYNC.RECONVERGENT B1 ;  /* 0x0000000000017941 */ /* 0x000fea0003800200 */
.L_x_2:
[----:B------:R-:W0:Y:S01]  /*0250*/  FRND.CEIL R3, R3 ;  /* 0x0000000300037307 */ /* 0x000e220000209000 */
[----:B------:R-:W-:Y:S01]  /*0260*/  IMAD.MOV.U32 R12, RZ, RZ, -0x60000000 ;  /* 0xa0000000ff0c7424 */ /* 0x000fe200078e00ff */
[----:B------:R-:W1:Y:S01]  /*0270*/  LDC.64 R14, c[0x0][0x398] ;  /* 0x0000e600ff0e7b82 */ /* 0x000e620000000a00 */
[----:B------:R-:W-:Y:S01]  /*0280*/  IMAD.MOV.U32 R13, RZ, RZ, 0x3f999999 ;  /* 0x3f999999ff0d7424 */ /* 0x000fe200078e00ff */
[----:B------:R-:W-:Y:S01]  /*0290*/  UMOV UR6, 0x9999999a ;  /* 0x9999999a00067882 */ /* 0x000fe20000000000 */
[----:B------:R-:W-:-:S03]  /*02a0*/  UMOV UR7, 0x3fa99999 ;  /* 0x3fa9999900077882 */ /* 0x000fc60000000000 */
[----:B0-----:R-:W0:Y:S02]  /*02b0*/  F2F.F64.F32 R10, R3 ;  /* 0x00000003000a7310 */ /* 0x001e240000201800 */
[----:B0-----:R-:W-:Y:S01]  /*02c0*/  DFMA R10, R10, UR6, -R12 ;  /* 0x000000060a0a7c2b */ /* 0x001fe2000800080c */
[----:B-1----:R-:W-:-:S09]  /*02d0*/  IMAD.WIDE R12, R2, 0x4, R14 ;  /* 0x00000004020c7825 */ /* 0x002fd200078e020e */
[----:B------:R-:W0:Y:S02]  /*02e0*/  F2F.F32.F64 R11, R10 ;  /* 0x0000000a000b7310 */ /* 0x000e240000301000 */
[----:B0-----:R0:W-:Y:S04]  /*02f0*/  STG.E desc[UR4][R12.64], R11 ;  /* 0x0000000b0c007986 */ /* 0x0011e8000c101904 */
[----:B------:R-:W2:Y:S01]  /*0300*/  LDG.E R7, desc[UR4][R6.64] ;  /* 0x0000000406077981 */ /* 0x000ea2000c1e1900 */
[----:B------:R-:W-:Y:S01]  /*0310*/  MOV R9, 0x41a00000 ;  /* 0x41a0000000097802 */ /* 0x000fe20000000f00 */
[----:B------:R-:W-:Y:S04]  /*0320*/  BSSY.RECONVERGENT B1, `(.L_x_4) ;  /* 0x000000b000017945 */ /* 0x000fe80003800200 */
[----:B------:R-:W-:-:S04]  /*0330*/  FFMA R0, R9, -R8, 1 ;  /* 0x3f80000009007423 */ /* 0x000fc80000000808 */
[----:B------:R-:W-:Y:S01]  /*0340*/  FFMA R0, R0, R9, 20 ;  /* 0x41a0000000007423 */ /* 0x000fe20000000009 */
[----:B--2---:R-:W1:Y:S03]  /*0350*/  FCHK P0, R7, 0.050000000745058059692 ;  /* 0x3d4ccccd07007902 */ /* 0x004e660000000000 */
[----:B------:R-:W-:-:S04]  /*0360*/  FFMA R14, R0, R7, RZ ;  /* 0x00000007000e7223 */ /* 0x000fc800000000ff */
[----:B------:R-:W-:-:S04]  /*0370*/  FFMA R3, R14, -0.050000000745058059692, R7 ;  /* 0xbd4ccccd0e037823 */ /* 0x000fc80000000007 */
[----:B------:R-:W-:Y:S01]  /*0380*/  FFMA R0, R0, R3, R14 ;  /* 0x0000000300007223 */ /* 0x000fe2000000000e */
[----:B01----:R-:W-:Y:S06]  /*0390*/  @!P0 BRA `(.L_x_5) ;  /* 0x00000000000c8947 */ /* 0x003fec0003800000 */
[----:B------:R-:W-:Y:S01]  /*03a0*/  IMAD.MOV.U32 R3, RZ, RZ, R7 ;  /* 0x000000ffff037224 */ /* 0x000fe200078e0007 */
[----:B------:R-:W-:-:S07]  /*03b0*/  MOV R10, 0x3d0 ;  /* 0x000003d0000a7802 */ /* 0x000fce0000000f00 */
[----:B------:R-:W-:Y:S05]  /*03c0*/  CALL.REL.NOINC `($__internal_0_$__cuda_sm3x_div_rn_noftz_f32_slowpath) ;  /* 0x0000000000c07944 */ /* 0x000fea0003c00000 */
.L_x_5:
[----:B------:R-:W-:Y:S05]  /*03d0*/  BSYNC.RECONVERGENT B1 ;  /* 0x0000000000017941 */ /* 0x000fea0003800200 */
.L_x_4:
[----:B------:R-:W0:Y:S01]  /*03e0*/  FRND.CEIL R0, R0 ;  /* 0x0000000000007307 */ /* 0x000e220000209000 */
[----:B------:R-:W-:Y:S02]  /*03f0*/  HFMA2 R13, -RZ, RZ, 1.8994140625, -0.0027332305908203125 ;  /* 0x3f999999ff0d7431 */ /* 0x000fe400000001ff */
[----:B------:R-:W-:Y:S01]  /*0400*/  IMAD.MOV.U32 R12, RZ, RZ, -0x60000000 ;  /* 0xa0000000ff0c7424 */ /* 0x000fe200078e00ff */
[----:B------:R-:W1:Y:S01]  /*0410*/  LDC.64 R10, c[0x0][0x3a0] ;  /* 0x0000e800ff0a7b82 */ /* 0x000e620000000a00 */
[----:B------:R-:W-:Y:S01]  /*0420*/  UMOV UR6, 0x9999999a ;  /* 0x9999999a00067882 */ /* 0x000fe20000000000 */
[----:B------:R-:W-:Y:S02]  /*0430*/  UMOV UR7, 0x3fa99999 ;  /* 0x3fa9999900077882 */ /* 0x000fe40000000000 */
[----:B0-----:R-:W0:Y:S01]  /*0440*/  F2F.F64.F32 R6, R0 ;  /* 0x0000000000067310 */ /* 0x001e220000201800 */
[----:B-1----:R-:W-:Y:S01]  /*0450*/  IMAD.WIDE R10, R2, 0x4, R10 ;  /* 0x00000004020a7825 */ /* 0x002fe200078e020a */
[----:B0-----:R-:W-:-:S10]  /*0460*/  DFMA R6, R6, UR6, -R12 ;  /* 0x0000000606067c2b */ /* 0x001fd4000800080c */
[----:B------:R-:W0:Y:S02]  /*0470*/  F2F.F32.F64 R7, R6 ;  /* 0x0000000600077310 */ /* 0x000e240000301000 */
[----:B0-----:R0:W-:Y:S04]  /*0480*/  STG.E desc[UR4][R10.64], R7 ;  /* 0x000000070a007986 */ /* 0x0011e8000c101904 */
[----:B------:R-:W2:Y:S01]  /*0490*/  LDG.E R3, desc[UR4][R4.64] ;  /* 0x0000000404037981 */ /* 0x000ea2000c1e1900 */
[----:B------:R-:W-:Y:S01]  /*04a0*/  IMAD.MOV.U32 R9, RZ, RZ, 0x41a00000 ;  /* 0x41a00000ff097424 */ /* 0x000fe200078e00ff */
[----:B------:R-:W-:Y:S03]  /*04b0*/  BSSY.RECONVERGENT B1, `(.L_x_6) ;  /* 0x000000a000017945 */ /* 0x000fe60003800200 */
[----:B------:R-:W-:-:S04]  /*04c0*/  FFMA R12, R9, -R8, 1 ;  /* 0x3f800000090c7423 */ /* 0x000fc80000000808 */
[----:B------:R-:W-:Y:S01]  /*04d0*/  FFMA R0, R12, R9, 20 ;  /* 0x41a000000c007423 */ /* 0x000fe20000000009 */
[----:B--2---:R-:W1:Y:S03]  /*04e0*/  FCHK P0, R3, 0.050000000745058059692 ;  /* 0x3d4ccccd03007902 */ /* 0x004e660000000000 */
[----:B------:R-:W-:-:S04]  /*04f0*/  FFMA R12, R0, R3, RZ ;  /* 0x00000003000c7223 */ /* 0x000fc800000000ff */
[----:B------:R-:W-:-:S04]  /*0500*/  FFMA R9, R12, -0.050000000745058059692, R3 ;  /* 0xbd4ccccd0c097823 */ /* 0x000fc80000000003 */
[----:B------:R-:W-:Y:S01]  /*0510*/  FFMA R0, R0, R9, R12 ;  /* 0x0000000900007223 */ /* 0x000fe2000000000c */
[----:B01----:R-:W-:Y:S06]  /*0520*/  @!P0 BRA `(.L_x_7) ;  /* 0x0000000000088947 */ /* 0x003fec0003800000 */
[----:B------:R-:W-:-:S07]  /*0530*/  MOV R10, 0x550 ;  /* 0x00000550000a7802 */ /* 0x000fce0000000f00 */
[----:B------:R-:W-:Y:S05]  /*0540*/  CALL.REL.NOINC `($__internal_0_$__cuda_sm3x_div_rn_noftz_f32_slowpath) ;  /* 0x0000000000607944 */ /* 0x000fea0003c00000 */
.L_x_7:
[----:B------:R-:W-:Y:S05]  /*0550*/  BSYNC.RECONVERGENT B1 ;  /* 0x0000000000017941 */ /* 0x000fea0003800200 */
.L_x_6:
[----:B------:R-:W0:Y:S01]  /*0560*/  FRND.CEIL R0, R0 ;  /* 0x0000000000007307 */ /* 0x000e220000209000 */
[----:B------:R-:W-:Y:S01]  /*0570*/  IMAD.MOV.U32 R8, RZ, RZ, -0x60000000 ;  /* 0xa0000000ff087424 */ /* 0x000fe200078e00ff */
[----:B------:R-:W-:Y:S01]  /*0580*/  MOV R9, 0x3f999999 ;  /* 0x3f99999900097802 */ /* 0x000fe20000000f00 */
[----:B------:R-:W1:Y:S01]  /*0590*/  LDC.64 R6, c[0x0][0x3a8] ;  /* 0x0000ea00ff067b82 */ /* 0x000e620000000a00 */
[----:B------:R-:W-:Y:S01]  /*05a0*/  UMOV UR6, 0x9999999a ;  /* 0x9999999a00067882 */ /* 0x000fe20000000000 */
[----:B------:R-:W-:-:S03]  /*05b0*/  UMOV UR7, 0x3fa99999 ;  /* 0x3fa9999900077882 */ /* 0x000fc60000000000 */
[----:B0-----:R-:W0:Y:S01]  /*05c0*/  F2F.F64.F32 R4, R0 ;  /* 0x0000000000047310 */ /* 0x001e220000201800 */
[----:B-1----:R-:W-:Y:S01]  /*05d0*/  IMAD.WIDE R2, R2, 0x4, R6 ;  /* 0x0000000402027825 */ /* 0x002fe200078e0206 */
[----:B0-----:R-:W-:-:S10]  /*05e0*/  DFMA R4, R4, UR6, -R8 ;  /* 0x0000000604047c2b */ /* 0x001fd40008000808 */
[----:B------:R-:W0:Y:S02]  /*05f0*/  F2F.F32.F64 R5, R4 ;  /* 0x0000000400057310 */ /* 0x000e240000301000 */
[----:B0-----:R-:W-:Y:S01]  /*0600*/  STG.E desc[UR4][R2.64], R5 ;  /* 0x0000000502007986 */ /* 0x001fe2000c101904 */
[----:B------:R-:W-:Y:S05]  /*0610*/  EXIT ;  /* 0x000000000000794d */ /* 0x000fea0003800000 */
.L_x_1:
[----:B------:R-:W-:Y:S05]  /*0620*/  BSYNC.RECONVERGENT B0 ;  /* 0x0000000000007941 */ /* 0x000fea0003800200 */
.L_x_0:
[----:B------:R-:W0:Y:S08]  /*0630*/  LDC.64 R4, c[0x0][0x398] ;  /* 0x0000e600ff047b82 */ /* 0x000e300000000a00 */
[----:B------:R-:W1:Y:S08]  /*0640*/  LDC.64 R6, c[0x0][0x3a0] ;  /* 0x0000e800ff067b82 */ /* 0x000e700000000a00 */
[----:B------:R-:W2:Y:S01]  /*0650*/  LDC.64 R8, c[0x0][0x3a8] ;  /* 0x0000ea00ff087b82 */ /* 0x000ea20000000a00 */
[----:B0-----:R-:W-:-:S05]  /*0660*/  IMAD.WIDE R4, R2, 0x4, R4 ;  /* 0x0000000402047825 */ /* 0x001fca00078e0204 */
[----:B------:R-:W-:Y:S01]  /*0670*/  STG.E desc[UR4][R4.64], RZ ;  /* 0x000000ff04007986 */ /* 0x000fe2000c101904 */
[----:B-1----:R-:W-:-:S05]  /*0680*/  IMAD.WIDE R6, R2, 0x4, R6 ;  /* 0x0000000402067825 */ /* 0x002fca00078e0206 */
[----:B------:R-:W-:Y:S01]  /*0690*/  STG.E desc[UR4][R6.64], RZ ;  /* 0x000000ff06007986 */ /* 0x000fe2000c101904 */
[----:B--2---:R-:W-:-:S05]  /*06a0*/  IMAD.WIDE R8, R2, 0x4, R8 ;  /* 0x0000000402087825 */ /* 0x004fca00078e0208 */
[----:B------:R-:W-:Y:S01]  /*06b0*/  STG.E desc[UR4][R8.64], RZ ;  /* 0x000000ff08007986 */ /* 0x000fe2000c101904 */
[----:B------:R-:W-:Y:S05]  /*06c0*/  EXIT ;  /* 0x000000000000794d */ /* 0x000fea0003800000 */
        .weak           $__internal_0_$__cuda_sm3x_div_rn_noftz_f32_slowpath
        .type           $__internal_0_$__cuda_sm3x_div_rn_noftz_f32_slowpath,@function
        .size           $__internal_0_$__cuda_sm3x_div_rn_noftz_f32_slowpath,(.L_x_20 - $__internal_0_$__cuda_sm3x_div_rn_noftz_f32_slowpath)
$__internal_0_$__cuda_sm3x_div_rn_noftz_f32_slowpath:
[----:B------:R-:W-:Y:S01]  /*06d0*/  SHF.R.U32.HI R11, RZ, 0x17, R8 ;  /* 0x00000017ff0b7819 */ /* 0x000fe20000011608 */
[----:B------:R-:W-:Y:S01]  /*06e0*/  BSSY.RECONVERGENT B2, `(.L_x_8) ;  /* 0x0000064000027945 */ /* 0x000fe20003800200 */
[----:B------:R-:W-:Y:S02]  /*06f0*/  SHF.R.U32.HI R0, RZ, 0x17, R3 ;  /* 0x00000017ff007819 */ /* 0x000fe40000011603 */
[----:B------:R-:W-:Y:S02]  /*0700*/  LOP3.LUT R11, R11, 0xff, RZ, 0xc0, !PT ;  /* 0x000000ff0b0b7812 */ /* 0x000fe400078ec0ff */
[----:B------:R-:W-:Y:S02]  /*0710*/  LOP3.LUT R16, R0, 0xff, RZ, 0xc0, !PT ;  /* 0x000000ff00107812 */ /* 0x000fe400078ec0ff */
[----:B------:R-:W-:Y:S01]  /*0720*/  MOV R12, 0x3d4ccccd ;  /* 0x3d4ccccd000c7802 */ /* 0x000fe20000000f00 */
[----:B------:R-:W-:Y:S02]  /*0730*/  VIADD R13, R11, 0xffffffff ;  /* 0xffffffff0b0d7836 */ /* 0x000fe40000000000 */
[----:B------:R-:W-:-:S03]  /*0740*/  VIADD R14, R16, 0xffffffff ;  /* 0xffffffff100e7836 */ /* 0x000fc60000000000 */
[----:B------:R-:W-:-:S04]  /*0750*/  ISETP.GT.U32.AND P0, PT, R13, 0xfd, PT ;  /* 0x000000fd0d00780c */ /* 0x000fc80003f04070 */
[----:B------:R-:W-:-:S13]  /*0760*/  ISETP.GT.U32.OR P0, PT, R14, 0xfd, P0 ;  /* 0x000000fd0e00780c */ /* 0x000fda0000704470 */
[----:B------:R-:W-:Y:S01]  /*0770*/  @!P0 IMAD.MOV.U32 R9, RZ, RZ, RZ ;  /* 0x000000ffff098224 */ /* 0x000fe200078e00ff */
[----:B------:R-:W-:Y:S06]  /*0780*/  @!P0 BRA `(.L_x_9) ;  /* 0x0000000000608947 */ /* 0x000fec0003800000 */
[----:B------:R-:W-:Y:S01]  /*0790*/  IMAD.MOV.U32 R0, RZ, RZ, 0x3d4ccccd ;  /* 0x3d4ccccdff007424 */ /* 0x000fe200078e00ff */
[----:B------:R-:W-:-:S04]  /*07a0*/  FSETP.GTU.FTZ.AND P0, PT, |R3|, +INF , PT ;  /* 0x7f8000000300780b */ /* 0x000fc80003f1c200 */
[----:B------:R-:W-:-:S04]  /*07b0*/  FSETP.GTU.FTZ.AND P1, PT, |R0|, +INF , PT ;  /* 0x7f8000000000780b */ /* 0x000fc80003f3c200 */
[----:B------:R-:W-:-:S13]  /*07c0*/  PLOP3.LUT P0, PT, P0, P1, PT, 0xf8, 0x8f ;  /* 0x00000000008f781c */ /* 0x000fda0000703f70 */
[----:B------:R-:W-:Y:S05]  /*07d0*/  @P0 BRA `(.L_x_10) ;  /* 0x00000004004c0947 */ /* 0x000fea0003800000 */
[----:B------:R-:W-:-:S13]  /*07e0*/  LOP3.LUT P0, RZ, R12, 0x7fffffff, R3, 0xc8, !PT ;  /* 0x7fffffff0cff7812 */ /* 0x000fda000780c803 */
[----:B------:R-:W-:Y:S05]  /*07f0*/  @!P0 BRA `(.L_x_11) ;  /* 0x00000004003c8947 */ /* 0x000fea0003800000 */
[C---:B------:R-:W-:Y:S02]  /*0800*/  FSETP.NEU.FTZ.AND P2, PT, |R3|.reuse, +INF , PT ;  /* 0x7f8000000300780b */ /* 0x040fe40003f5d200 */
[----:B------:R-:W-:Y:S02]  /*0810*/  FSETP.NEU.FTZ.AND P1, PT, |R0|, +INF , PT ;  /* 0x7f8000000000780b */ /* 0x000fe40003f3d200 */
[----:B------:R-:W-:-:S11]  /*0820*/  FSETP.NEU.FTZ.AND P0, PT, |R3|, +INF , PT ;  /* 0x7f8000000300780b */ /* 0x000fd60003f1d200 */
[----:B------:R-:W-:Y:S05]  /*0830*/  @!P1 BRA !P2, `(.L_x_11) ;  /* 0x00000004002c9947 */ /* 0x000fea0005000000 */
[----:B------:R-:W-:-:S04]  /*0840*/  LOP3.LUT P2, RZ, R3, 0x7fffffff, RZ, 0xc0, !PT ;  /* 0x7fffffff03ff7812 */ /* 0x000fc8000784c0ff */
[----:B------:R-:W-:-:S13]  /*0850*/  PLOP3.LUT P1, PT, P1, P2, PT, 0x2f, 0xf2 ;  /* 0x0000000000f2781c */ /* 0x000fda0000f24577 */
[----:B------:R-:W-:Y:S05]  /*0860*/  @P1 BRA `(.L_x_12) ;  /* 0x0000000400181947 */ /* 0x000fea0003800000 */
[----:B------:R-:W-:-:S04]  /*0870*/  LOP3.LUT P1, RZ, R12, 0x7fffffff, RZ, 0xc0, !PT ;  /* 0x7fffffff0cff7812 */ /* 0x000fc8000782c0ff */
[----:B------:R-:W-:-:S13]  /*0880*/  PLOP3.LUT P0, PT, P0, P1, PT, 0x2f, 0xf2 ;  /* 0x0000000000f2781c */ /* 0x000fda0000702577 */
[----:B------:R-:W-:Y:S05]  /*0890*/  @P0 BRA `(.L_x_13) ;  /* 0x0000000400000947 */ /* 0x000fea0003800000 */
[----:B------:R-:W-:Y:S02]  /*08a0*/  ISETP.GE.AND P0, PT, R14, RZ, PT ;  /* 0x000000ff0e00720c */ /* 0x000fe40003f06270 */
[----:B------:R-:W-:-:S11]  /*08b0*/  ISETP.GE.AND P1, PT, R13, RZ, PT ;  /* 0x000000ff0d00720c */ /* 0x000fd60003f26270 */
[----:B------:R-:W-:Y:S01]  /*08c0*/  @P0 MOV R9, RZ ;  /* 0x000000ff00090202 */ /* 0x000fe20000000f00 */
[----:B------:R-:W-:Y:S02]  /*08d0*/  @!P0 IMAD.MOV.U32 R9, RZ, RZ, -0x40 ;  /* 0xffffffc0ff098424 */ /* 0x000fe400078e00ff */
[----:B------:R-:W-:Y:S01]  /*08e0*/  @!P0 FFMA R3, R3, 1.84467440737095516160e+19, RZ ;  /* 0x5f80000003038823 */ /* 0x000fe200000000ff */
[----:B------:R-:W-:Y:S01]  /*08f0*/  @!P1 FFMA R12, R0, 1.84467440737095516160e+19, RZ ;  /* 0x5f800000000c9823 */ /* 0x000fe200000000ff */
[----:B------:R-:W-:-:S07]  /*0900*/  @!P1 VIADD R9, R9, 0x40 ;  /* 0x0000004009099836 */ /* 0x000fce0000000000 */
.L_x_9:
[----:B------:R-:W-:Y:S01]  /*0910*/  LEA R13, R11, 0xc0800000, 0x17 ;  /* 0xc08000000b0d7811 */ /* 0x000fe200078eb8ff */
[----:B------:R-:W-:Y:S03]  /*0920*/  BSSY.RECONVERGENT B3, `(.L_x_14) ;  /* 0x0000036000037945 */ /* 0x000fe60003800200 */
[----:B------:R-:W-:Y:S01]  /*0930*/  IADD3 R13, PT, PT, -R13, R12, RZ ;  /* 0x0000000c0d0d7210 */ /* 0x000fe20007ffe1ff */
[----:B------:R-:W-:-:S03]  /*0940*/  VIADD R12, R16, 0xffffff81 ;  /* 0xffffff81100c7836 */ /* 0x000fc60000000000 */
[----:B------:R-:W0:Y:S01]  /*0950*/  MUFU.RCP R14, R13 ;  /* 0x0000000d000e7308 */ /* 0x000e220000001000 */
[----:B------:R-:W-:Y:S01]  /*0960*/  FADD.FTZ R15, -R13, -RZ ;  /* 0x800000ff0d0f7221 */ /* 0x000fe20000010100 */
[C---:B------:R-:W-:Y:S01]  /*0970*/  IMAD R0, R12.reuse, -0x800000, R3 ;  /* 0xff8000000c007824 */ /* 0x040fe200078e0203 */
[----:B------:R-:W-:-:S05]  /*0980*/  IADD3 R12, PT, PT, R12, 0x7f, -R11 ;  /* 0x0000007f0c0c7810 */ /* 0x000fca0007ffe80b */
[----:B------:R-:W-:Y:S02]  /*0990*/  IMAD.IADD R12, R12, 0x1, R9 ;  /* 0x000000010c0c7824 */ /* 0x000fe400078e0209 */
[----:B0-----:R-:W-:-:S04]  /*09a0*/  FFMA R17, R14, R15, 1 ;  /* 0x3f8000000e117423 */ /* 0x001fc8000000000f */
[----:B------:R-:W-:-:S04]  /*09b0*/  FFMA R16, R14, R17, R14 ;  /* 0x000000110e107223 */ /* 0x000fc8000000000e */
[----:B------:R-:W-:-:S04]  /*09c0*/  FFMA R3, R0, R16, RZ ;  /* 0x0000001000037223 */ /* 0x000fc800000000ff */
[----:B------:R-:W-:-:S04]  /*09d0*/  FFMA R14, R15, R3, R0 ;  /* 0x000000030f0e7223 */ /* 0x000fc80000000000 */
[----:B------:R-:W-:-:S04]  /*09e0*/  FFMA R17, R16, R14, R3 ;  /* 0x0000000e10117223 */ /* 0x000fc80000000003 */
[----:B------:R-:W-:-:S04]  /*09f0*/  FFMA R14, R15, R17, R0 ;  /* 0x000000110f0e7223 */ /* 0x000fc80000000000 */
[----:B------:R-:W-:-:S05]  /*0a00*/  FFMA R0, R16, R14, R17 ;  /* 0x0000000e10007223 */ /* 0x000fca0000000011 */
[----:B------:R-:W-:-:S04]  /*0a10*/  SHF.R.U32.HI R3, RZ, 0x17, R0 ;  /* 0x00000017ff037819 */ /* 0x000fc80000011600 */
[----:B------:R-:W-:-:S04]  /*0a20*/  LOP3.LUT R3, R3, 0xff, RZ, 0xc0, !PT ;  /* 0x000000ff03037812 */ /* 0x000fc800078ec0ff */
[----:B------:R-:W-:-:S05]  /*0a30*/  IADD3 R11, PT, PT, R3, R12, RZ ;  /* 0x0000000c030b7210 */ /* 0x000fca0007ffe0ff */
[----:B------:R-:W-:-:S05]  /*0a40*/  VIADD R3, R11, 0xffffffff ;  /* 0xffffffff0b037836 */ /* 0x000fca0000000000 */
[----:B------:R-:W-:-:S13]  /*0a50*/  ISETP.GE.U32.AND P0, PT, R3, 0xfe, PT ;  /* 0x000000fe0300780c */ /* 0x000fda0003f06070 */
[----:B------:R-:W-:Y:S05]  /*0a60*/  @!P0 BRA `(.L_x_15) ;  /* 0x0000000000808947 */ /* 0x000fea0003800000 */
[----:B------:R-:W-:-:S13]  /*0a70*/  ISETP.GT.AND P0, PT, R11, 0xfe, PT ;  /* 0x000000fe0b00780c */ /* 0x000fda0003f04270 */
[----:B------:R-:W-:Y:S05]  /*0a80*/  @P0 BRA `(.L_x_16) ;  /* 0x00000000006c0947 */ /* 0x000fea0003800000 */
[----:B------:R-:W-:-:S13]  /*0a90*/  ISETP.GE.AND P0, PT, R11, 0x1, PT ;  /* 0x000000010b00780c */ /* 0x000fda0003f06270 */
[----:B------:R-:W-:Y:S05]  /*0aa0*/  @P0 BRA `(.L_x_17) ;  /* 0x0000000000740947 */ /* 0x000fea0003800000 */
[----:B------:R-:W-:Y:S02]  /*0ab0*/  ISETP.GE.AND P0, PT, R11, -0x18, PT ;  /* 0xffffffe80b00780c */ /* 0x000fe40003f06270 */
[----:B------:R-:W-:-:S11]  /*0ac0*/  LOP3.LUT R0, R0, 0x80000000, RZ, 0xc0, !PT ;  /* 0x8000000000007812 */ /* 0x000fd600078ec0ff */
[----:B------:R-:W-:Y:S05]  /*0ad0*/  @!P0 BRA `(.L_x_17) ;  /* 0x0000000000688947 */ /* 0x000fea0003800000 */
[CCC-:B------:R-:W-:Y:S01]  /*0ae0*/  FFMA.RZ R3, R16.reuse, R14.reuse, R17.reuse ;  /* 0x0000000e10037223 */ /* 0x1c0fe2000000c011 */
[CCC-:B------:R-:W-:Y:S01]  /*0af0*/  FFMA.RM R12, R16.reuse, R14.reuse, R17.reuse ;  /* 0x0000000e100c7223 */ /* 0x1c0fe20000004011 */
[C---:B------:R-:W-:Y:S02]  /*0b00*/  ISETP.NE.AND P2, PT, R11.reuse, RZ, PT ;  /* 0x000000ff0b00720c */ /* 0x040fe40003f45270 */
[----:B------:R-:W-:Y:S02]  /*0b10*/  ISETP.NE.AND P1, PT, R11, RZ, PT ;  /* 0x000000ff0b00720c */ /* 0x000fe40003f25270 */
[----:B------:R-:W-:Y:S01]  /*0b20*/  LOP3.LUT R9, R3, 0x7fffff, RZ, 0xc0, !PT ;  /* 0x007fffff03097812 */ /* 0x000fe200078ec0ff */
[----:B------:R-:W-:Y:S01]  /*0b30*/  FFMA.RP R3, R16, R14, R17 ;  /* 0x0000000e10037223 */ /* 0x000fe20000008011 */
[C---:B------:R-:W-:Y:S01]  /*0b40*/  VIADD R14, R11.reuse, 0x20 ;  /* 0x000000200b0e7836 */ /* 0x040fe20000000000 */
[----:B------:R-:W-:Y:S02]  /*0b50*/  IADD3 R11, PT, PT, -R11, RZ, RZ ;  /* 0x000000ff0b0b7210 */ /* 0x000fe40007ffe1ff */
[----:B------:R-:W-:-:S02]  /*0b60*/  LOP3.LUT R9, R9, 0x800000, RZ, 0xfc, !PT ;  /* 0x0080000009097812 */ /* 0x000fc400078efcff */
[----:B------:R-:W-:Y:S02]  /*0b70*/  FSETP.NEU.FTZ.AND P0, PT, R3, R12, PT ;  /* 0x0000000c0300720b */ /* 0x000fe40003f1d000 */
[----:B------:R-:W-:Y:S02]  /*0b80*/  SHF.L.U32 R14, R9, R14, RZ ;  /* 0x0000000e090e7219 */ /* 0x000fe400000006ff */
[----:B------:R-:W-:Y:S02]  /*0b90*/  SEL R12, R11, RZ, P2 ;  /* 0x000000ff0b0c7207 */ /* 0x000fe40001000000 */
[----:B------:R-:W-:Y:S02]  /*0ba0*/  ISETP.NE.AND P1, PT, R14, RZ, P1 ;  /* 0x000000ff0e00720c */ /* 0x000fe40000f25270 */
[----:B------:R-:W-:Y:S02]  /*0bb0*/  SHF.R.U32.HI R12, RZ, R12, R9 ;  /* 0x0000000cff0c7219 */ /* 0x000fe40000011609 */
[----:B------:R-:W-:-:S02]  /*0bc0*/  PLOP3.LUT P0, PT, P0, P1, PT, 0xf8, 0x8f ;  /* 0x00000000008f781c */ /* 0x000fc40000703f70 */
[----:B------:R-:W-:Y:S02]  /*0bd0*/  SHF.R.U32.HI R14, RZ, 0x1, R12 ;  /* 0x00000001ff0e7819 */ /* 0x000fe4000001160c */
[----:B------:R-:W-:-:S04]  /*0be0*/  SEL R3, RZ, 0x1, !P0 ;  /* 0x00000001ff037807 */ /* 0x000fc80004000000 */
[----:B------:R-:W-:-:S04]  /*0bf0*/  LOP3.LUT R3, R3, 0x1, R14, 0xf8, !PT ;  /* 0x0000000103037812 */ /* 0x000fc800078ef80e */
[----:B------:R-:W-:-:S05]  /*0c00*/  LOP3.LUT R3, R3, R12, RZ, 0xc0, !PT ;  /* 0x0000000c03037212 */ /* 0x000fca00078ec0ff */
[----:B------:R-:W-:-:S05]  /*0c10*/  IMAD.IADD R3, R14, 0x1, R3 ;  /* 0x000000010e037824 */ /* 0x000fca00078e0203 */
[----:B------:R-:W-:Y:S01]  /*0c20*/  LOP3.LUT R0, R3, R0, RZ, 0xfc, !PT ;  /* 0x0000000003007212 */ /* 0x000fe200078efcff */
[----:B------:R-:W-:Y:S06]  /*0c30*/  BRA `(.L_x_17) ;  /* 0x0000000000107947 */ /* 0x000fec0003800000 */
.L_x_16:
[----:B------:R-:W-:-:S04]  /*0c40*/  LOP3.LUT R0, R0, 0x80000000, RZ, 0xc0, !PT ;  /* 0x8000000000007812 */ /* 0x000fc800078ec0ff */
[----:B------:R-:W-:Y:S01]  /*0c50*/  LOP3.LUT R0, R0, 0x7f800000, RZ, 0xfc, !PT ;  /* 0x7f80000000007812 */ /* 0x000fe200078efcff */
[----:B------:R-:W-:Y:S06]  /*0c60*/  BRA `(.L_x_17) ;  /* 0x0000000000047947 */ /* 0x000fec0003800000 */
.L_x_15:
[----:B------:R-:W-:-:S07]  /*0c70*/  IMAD R0, R12, 0x800000, R0 ;  /* 0x008000000c007824 */ /* 0x000fce00078e0200 */
.L_x_17:
[----:B------:R-:W-:Y:S05]  /*0c80*/  BSYNC.RECONVERGENT B3 ;  /* 0x0000000000037941 */ /* 0x000fea0003800200 */
.L_x_14:
[----:B------:R-:W-:Y:S05]  /*0c90*/  BRA `(.L_x_18) ;  /* 0x0000000000207947 */ /* 0x000fea0003800000 */
.L_x_13:
[----:B------:R-:W-:-:S04]  /*0ca0*/  LOP3.LUT R0, R12, 0x80000000, R3, 0x48, !PT ;  /* 0x800000000c007812 */ /* 0x000fc800078e4803 */
[----:B------:R-:W-:Y:S01]  /*0cb0*/  LOP3.LUT R0, R0, 0x7f800000, RZ, 0xfc, !PT ;  /* 0x7f80000000007812 */ /* 0x000fe200078efcff */
[----:B------:R-:W-:Y:S06]  /*0cc0*/  BRA `(.L_x_18) ;  /* 0x0000000000147947 */ /* 0x000fec0003800000 */
.L_x_12:
[----:B------:R-:W-:Y:S01]  /*0cd0*/  LOP3.LUT R0, R12, 0x80000000, R3, 0x48, !PT ;  /* 0x800000000c007812 */ /* 0x000fe200078e4803 */
[----:B------:R-:W-:Y:S06]  /*0ce0*/  BRA `(.L_x_18) ;  /* 0x00000000000c7947 */ /* 0x000fec0003800000 */
.L_x_11:
[----:B------:R-:W0:Y:S01]  /*0cf0*/  MUFU.RSQ R0, -QNAN ;  /* 0xffc0000000007908 */ /* 0x000e220000001400 */
[----:B------:R-:W-:Y:S05]  /*0d00*/  BRA `(.L_x_18) ;  /* 0x0000000000047947 */ /* 0x000fea0003800000 */
.L_x_10:
[----:B------:R-:W-:-:S07]  /*0d10*/  FADD.FTZ R0, R3, R0 ;  /* 0x0000000003007221 */ /* 0x000fce0000010000 */
.L_x_18:
[----:B------:R-:W-:Y:S05]  /*0d20*/  BSYNC.RECONVERGENT B2 ;  /* 0x0000000000027941 */ /* 0x000fea0003800200 */
.L_x_8:
[----:B------:R-:W-:-:S04]  /*0d30*/  HFMA2 R11, -RZ, RZ, 0, 0 ;  /* 0x00000000ff0b7431 */ /* 0x000fc800000001ff */
[----:B0-----:R-:W-:Y:S05]  /*0d40*/  RET.REL.NODEC R10 `(_Z27round_off_positional_coordsPfS_S_S_S_S_) ;  /* 0xfffffff00aac7950 */ /* 0x001fea0003c3ffff */
.L_x_19:
[----:B------:R-:W-:-:S00]  /*0d50*/  BRA `(.L_x_19) ;  /* 0xfffffffc00fc7947 */ /* 0x000fc0000383ffff */
[----:B------:R-:W-:-:S00]  /*0d60*/  NOP ;  /* 0x0000000000007918 */ /* 0x000fc00000000000 */
        /* <DEDUP_REMOVED lines=9> */
.L_x_20:


//--------------------- .nv.global.init           --------------------------
	.section	.nv.global.init,"aw",@progbits
	.align	4
.nv.global.init:
	.type		resolution,@object
	.size		resolution,(half_resolution - resolution)
resolution:
        /*0000*/ 	.byte	0xcd, 0xcc, 0x4c, 0x3d
	.type		half_resolution,@object
	.size		half_resolution,(.L_1 - half_resolution)
half_resolution:
        /*0004*/ 	.byte	0xcd, 0xcc, 0xcc, 0x3c
.L_1:


//--------------------- .nv.shared.reserved.0     --------------------------
	.section	.nv.shared.reserved.0,"aw",@nobits
	.weak		__nv_reservedSMEM_offset_0_alias
	.size		__nv_reservedSMEM_offset_0_alias, 0, 64
	.other		__nv_reservedSMEM_offset_0_alias,@"STO_CUDA_RESERVED_SHARED STV_DEFAULT"
__nv_reservedSMEM_offset_0_alias:
	.zero		0
	.zero		64


//--------------------- .nv.constant0._Z27round_off_positional_coordsPfS_S_S_S_S_ --------------------------
	.section	.nv.constant0._Z27round_off_positional_coordsPfS_S_S_S_S_,"a",@progbits
	.sectionflags	@""
	.align	4
.nv.constant0._Z27round_off_positional_coordsPfS_S_S_S_S_:
	.zero		944


//--------------------- SYMBOLS --------------------------

	.type		.nv.reservedSmem.offset0,@object
	.size		.nv.reservedSmem.offset0,0x4
